//
// Generated by NVIDIA NVVM Compiler
//
// Compiler Build ID: CL-36424714
// Cuda compilation tools, release 13.0, V13.0.88
// Based on NVVM 20.0.0
//

.version 9.0
.target sm_100
.address_size 64

	// .globl	_Z9matadd_v1PfS_S_mmmmmm

.visible .entry _Z9matadd_v1PfS_S_mmmmmm(
	.param .u64 .ptr .align 1 _Z9matadd_v1PfS_S_mmmmmm_param_0,
	.param .u64 .ptr .align 1 _Z9matadd_v1PfS_S_mmmmmm_param_1,
	.param .u64 .ptr .align 1 _Z9matadd_v1PfS_S_mmmmmm_param_2,
	.param .u64 _Z9matadd_v1PfS_S_mmmmmm_param_3,
	.param .u64 _Z9matadd_v1PfS_S_mmmmmm_param_4,
	.param .u64 _Z9matadd_v1PfS_S_mmmmmm_param_5,
	.param .u64 _Z9matadd_v1PfS_S_mmmmmm_param_6,
	.param .u64 _Z9matadd_v1PfS_S_mmmmmm_param_7,
	.param .u64 _Z9matadd_v1PfS_S_mmmmmm_param_8
)
{
	.reg .pred 	%p<4>;
	.reg .b32 	%r<10>;
	.reg .b32 	%f<4>;
	.reg .b64 	%rd<17>;

	ld.param.u64 	%rd3, [_Z9matadd_v1PfS_S_mmmmmm_param_0];
	ld.param.u64 	%rd4, [_Z9matadd_v1PfS_S_mmmmmm_param_1];
	ld.param.u64 	%rd5, [_Z9matadd_v1PfS_S_mmmmmm_param_2];
	ld.param.u64 	%rd7, [_Z9matadd_v1PfS_S_mmmmmm_param_7];
	ld.param.u64 	%rd8, [_Z9matadd_v1PfS_S_mmmmmm_param_8];
	mov.u32 	%r1, %ctaid.x;
	mov.u32 	%r2, %ntid.x;
	mov.u32 	%r3, %tid.x;
	mad.lo.s32 	%r4, %r1, %r2, %r3;
	mov.u32 	%r5, %ctaid.y;
	mov.u32 	%r6, %ntid.y;
	mov.u32 	%r7, %tid.y;
	mad.lo.s32 	%r8, %r5, %r6, %r7;
	cvt.u64.u32 	%rd1, %r4;
	setp.le.u64 	%p1, %rd7, %rd1;
	cvt.u64.u32 	%rd2, %r8;
	setp.le.u64 	%p2, %rd8, %rd2;
	or.pred  	%p3, %p1, %p2;
	@%p3 bra 	$L__BB0_2;
	cvta.to.global.u64 	%rd9, %rd3;
	cvta.to.global.u64 	%rd10, %rd4;
	cvta.to.global.u64 	%rd11, %rd5;
	mad.lo.s64 	%rd12, %rd8, %rd2, %rd1;
	shl.b64 	%rd13, %rd12, 2;
	add.s64 	%rd14, %rd9, %rd13;
	ld.global.f32 	%f1, [%rd14];
	add.s64 	%rd15, %rd10, %rd13;
	ld.global.f32 	%f2, [%rd15];
	add.f32 	%f3, %f1, %f2;
	add.s64 	%rd16, %rd11, %rd13;
	st.global.f32 	[%rd16], %f3;
$L__BB0_2:
	ret;

}
	// .globl	_Z12conv_add_gpuPfS_ii
.visible .entry _Z12conv_add_gpuPfS_ii(
	.param .u64 .ptr .align 1 _Z12conv_add_gpuPfS_ii_param_0,
	.param .u64 .ptr .align 1 _Z12conv_add_gpuPfS_ii_param_1,
	.param .u32 _Z12conv_add_gpuPfS_ii_param_2,
	.param .u32 _Z12conv_add_gpuPfS_ii_param_3
)
{
	.reg .pred 	%p<2>;
	.reg .b32 	%r<18>;
	.reg .b32 	%f<4>;
	.reg .b64 	%rd<8>;

	ld.param.u64 	%rd1, [_Z12conv_add_gpuPfS_ii_param_0];
	ld.param.u64 	%rd2, [_Z12conv_add_gpuPfS_ii_param_1];
	ld.param.u32 	%r4, [_Z12conv_add_gpuPfS_ii_param_3];
	mov.u32 	%r5, %ctaid.x;
	mov.u32 	%r6, %ntid.x;
	mov.u32 	%r7, %tid.x;
	mad.lo.s32 	%r1, %r5, %r6, %r7;
	mov.u32 	%r8, %ctaid.y;
	mov.u32 	%r9, %ntid.y;
	mov.u32 	%r10, %tid.y;
	mad.lo.s32 	%r11, %r8, %r9, %r10;
	shl.b32 	%r12, %r11, 5;
	add.s32 	%r13, %r12, %r1;
	div.s32 	%r14, %r13, %r4;
	max.s32 	%r15, %r14, -1;
	setp.ge.s32 	%p1, %r15, %r4;
	@%p1 bra 	$L__BB1_2;
	cvta.to.global.u64 	%rd3, %rd2;
	cvta.to.global.u64 	%rd4, %rd1;
	rem.s32 	%r16, %r1, %r4;
	mad.lo.s32 	%r17, %r14, %r4, %r16;
	mul.wide.s32 	%rd5, %r17, 4;
	add.s64 	%rd6, %rd3, %rd5;
	ld.global.f32 	%f1, [%rd6];
	add.s64 	%rd7, %rd4, %rd5;
	ld.global.f32 	%f2, [%rd7];
	add.f32 	%f3, %f1, %f2;
	st.global.f32 	[%rd6], %f3;
$L__BB1_2:
	ret;

}


// ===== COMPILED SASS (sm_100) =====

	.target	sm_100

	.elftype	@"ET_EXEC"


//--------------------- .note.nv.tkinfo           --------------------------
	.section	.note.nv.tkinfo,"",@"SHT_NOTE"
	.sectionflags	@"SHF_NOTE_NV_TKINFO"
	.tkinfo
        /*0018*/ 	.word	0x00000002
        /*0030*/ 	.string	""
        /*0030*/ 	.string	"ptxas"
        /*0030*/ 	.string	"Cuda compilation tools, release 13.0, V13.0.88"
        /*0030*/ 	.string	"Build cuda_13.0.r13.0/compiler.36424714_0"
        /*0030*/ 	.string	"-arch sm_100 -m 64 "



//--------------------- .note.nv.cuinfo           --------------------------
	.section	.note.nv.cuinfo,"",@"SHT_NOTE"
	.sectionflags	@"SHF_NOTE_NV_CUINFO"
        /*0018*/ 	.short	0x0002
        /*001a*/ 	.short	0x0064
        /*001c*/ 	.short	0x0082
	.zero		2


//--------------------- .nv.info                  --------------------------
	.section	.nv.info,"",@"SHT_CUDA_INFO"
	.align	4


	//----- nvinfo : EIATTR_REGCOUNT
	.align		4
        /*0000*/ 	.byte	0x04, 0x2f
        /*0002*/ 	.short	(.L_1 - .L_0)
	.align		4
.L_0:
        /*0004*/ 	.word	index@(_Z9matadd_v1PfS_S_mmmmmm)
        /*0008*/ 	.word	0x0000000c


	//----- nvinfo : EIATTR_FRAME_SIZE
	.align		4
.L_1:
        /*000c*/ 	.byte	0x04, 0x11
        /*000e*/ 	.short	(.L_3 - .L_2)
	.align		4
.L_2:
        /*0010*/ 	.word	index@(_Z9matadd_v1PfS_S_mmmmmm)
        /*0014*/ 	.word	0x00000000


	//----- nvinfo : EIATTR_REGCOUNT
	.align		4
.L_3:
        /*0018*/ 	.byte	0x04, 0x2f
        /*001a*/ 	.short	(.L_5 - .L_4)
	.align		4
.L_4:
        /*001c*/ 	.word	index@(_Z12conv_add_gpuPfS_ii)
        /*0020*/ 	.word	0x0000000d


	//----- nvinfo : EIATTR_FRAME_SIZE
	.align		4
.L_5:
        /*0024*/ 	.byte	0x04, 0x11
        /*0026*/ 	.short	(.L_7 - .L_6)
	.align		4
.L_6:
        /*0028*/ 	.word	index@(_Z12conv_add_gpuPfS_ii)
        /*002c*/ 	.word	0x00000000


	//----- nvinfo : EIATTR_MIN_STACK_SIZE
	.align		4
.L_7:
        /*0030*/ 	.byte	0x04, 0x12
        /*0032*/ 	.short	(.L_9 - .L_8)
	.align		4
.L_8:
        /*0034*/ 	.word	index@(_Z12conv_add_gpuPfS_ii)
        /*0038*/ 	.word	0x00000000


	//----- nvinfo : EIATTR_MIN_STACK_SIZE
	.align		4
.L_9:
        /*003c*/ 	.byte	0x04, 0x12
        /*003e*/ 	.short	(.L_11 - .L_10)
	.align		4
.L_10:
        /*0040*/ 	.word	index@(_Z9matadd_v1PfS_S_mmmmmm)
        /*0044*/ 	.word	0x00000000
.L_11:


//--------------------- .nv.compat                --------------------------
	.section	.nv.compat,"",@"SHT_CUDA_COMPAT_INFO"
	.align	4
        /*0000*/ 	.byte	0x02, 0x09, 0x00, 0x00, 0x02, 0x02, 0x01, 0x00, 0x02, 0x05, 0x05, 0x00, 0x03, 0x07, 0x01, 0x01
        /*0010*/ 	.byte	0x02, 0x03, 0x00, 0x00, 0x02, 0x06, 0x01, 0x00, 0x04, 0x0b, 0x08, 0x00, 0x09, 0x00, 0x00, 0x00
        /*0020*/ 	.byte	0x00, 0x00, 0x00, 0x00


//--------------------- .nv.info._Z12conv_add_gpuPfS_ii --------------------------
	.section	.nv.info._Z12conv_add_gpuPfS_ii,"",@"SHT_CUDA_INFO"
	.sectionflags	@""
	.align	4


	//----- nvinfo : EIATTR_CUDA_API_VERSION
	.align		4
        /*0000*/ 	.byte	0x04, 0x37
        /*0002*/ 	.short	(.L_13 - .L_12)
.L_12:
        /*0004*/ 	.word	0x00000082


	//----- nvinfo : EIATTR_KPARAM_INFO
	.align		4
.L_13:
        /*0008*/ 	.byte	0x04, 0x17
        /*000a*/ 	.short	(.L_15 - .L_14)
.L_14:
        /*000c*/ 	.word	0x00000000
        /*0010*/ 	.short	0x0003
        /*0012*/ 	.short	0x0014
        /*0014*/ 	.byte	0x00, 0xf0, 0x11, 0x00


	//----- nvinfo : EIATTR_KPARAM_INFO
	.align		4
.L_15:
        /*0018*/ 	.byte	0x04, 0x17
        /*001a*/ 	.short	(.L_17 - .L_16)
.L_16:
        /*001c*/ 	.word	0x00000000
        /*0020*/ 	.short	0x0002
        /*0022*/ 	.short	0x0010
        /*0024*/ 	.byte	0x00, 0xf0, 0x11, 0x00


	//----- nvinfo : EIATTR_KPARAM_INFO
	.align		4
.L_17:
        /*0028*/ 	.byte	0x04, 0x17
        /*002a*/ 	.short	(.L_19 - .L_18)
.L_18:
        /*002c*/ 	.word	0x00000000
        /*0030*/ 	.short	0x0001
        /*0032*/ 	.short	0x0008
        /*0034*/ 	.byte	0x00, 0xf5, 0x21, 0x00


	//----- nvinfo : EIATTR_KPARAM_INFO
	.align		4
.L_19:
        /*0038*/ 	.byte	0x04, 0x17
        /*003a*/ 	.short	(.L_21 - .L_20)
.L_20:
        /*003c*/ 	.word	0x00000000
        /*0040*/ 	.short	0x0000
        /*0042*/ 	.short	0x0000
        /*0044*/ 	.byte	0x00, 0xf5, 0x21, 0x00


	//----- nvinfo : EIATTR_SPARSE_MMA_MASK
	.align		4
.L_21:
        /*0048*/ 	.byte	0x03, 0x50
        /*004a*/ 	.short	0x0000


	//----- nvinfo : EIATTR_MAXREG_COUNT
	.align		4
        /*004c*/ 	.byte	0x03, 0x1b
        /*004e*/ 	.short	0x00ff


	//----- nvinfo : EIATTR_MERCURY_ISA_VERSION
	.align		4
        /*0050*/ 	.byte	0x03, 0x5f
        /*0052*/ 	.short	0x0101


	//----- nvinfo : EIATTR_VRC_CTA_INIT_COUNT
	.align		4
        /*0054*/ 	.byte	0x02, 0x4a
	.zero		1
	.zero		1


	//----- nvinfo : EIATTR_EXIT_INSTR_OFFSETS
	.align		4
        /*0058*/ 	.byte	0x04, 0x1c
        /*005a*/ 	.short	(.L_23 - .L_22)


	//   ....[0]....
.L_22:
        /*005c*/ 	.word	0x00000260


	//   ....[1]....
        /*0060*/ 	.word	0x000003c0


	//----- nvinfo : EIATTR_CBANK_PARAM_SIZE
	.align		4
.L_23:
        /*0064*/ 	.byte	0x03, 0x19
        /*0066*/ 	.short	0x0018


	//----- nvinfo : EIATTR_PARAM_CBANK
	.align		4
        /*0068*/ 	.byte	0x04, 0x0a
        /*006a*/ 	.short	(.L_25 - .L_24)
	.align		4
.L_24:
        /*006c*/ 	.word	index@(.nv.constant0._Z12conv_add_gpuPfS_ii)
        /*0070*/ 	.short	0x0380
        /*0072*/ 	.short	0x0018


	//----- nvinfo : EIATTR_SW_WAR
	.align		4
.L_25:
        /*0074*/ 	.byte	0x04, 0x36
        /*0076*/ 	.short	(.L_27 - .L_26)
.L_26:
        /*0078*/ 	.word	0x00000008
.L_27:


//--------------------- .nv.info._Z9matadd_v1PfS_S_mmmmmm --------------------------
	.section	.nv.info._Z9matadd_v1PfS_S_mmmmmm,"",@"SHT_CUDA_INFO"
	.sectionflags	@""
	.align	4


	//----- nvinfo : EIATTR_CUDA_API_VERSION
	.align		4
        /*0000*/ 	.byte	0x04, 0x37
        /*0002*/ 	.short	(.L_29 - .L_28)
.L_28:
        /*0004*/ 	.word	0x00000082


	//----- nvinfo : EIATTR_KPARAM_INFO
	.align		4
.L_29:
        /*0008*/ 	.byte	0x04, 0x17
        /*000a*/ 	.short	(.L_31 - .L_30)
.L_30:
        /*000c*/ 	.word	0x00000000
        /*0010*/ 	.short	0x0008
        /*0012*/ 	.short	0x0040
        /*0014*/ 	.byte	0x00, 0xf0, 0x21, 0x00


	//----- nvinfo : EIATTR_KPARAM_INFO
	.align		4
.L_31:
        /*0018*/ 	.byte	0x04, 0x17
        /*001a*/ 	.short	(.L_33 - .L_32)
.L_32:
        /*001c*/ 	.word	0x00000000
        /*0020*/ 	.short	0x0007
        /*0022*/ 	.short	0x0038
        /*0024*/ 	.byte	0x00, 0xf0, 0x21, 0x00


	//----- nvinfo : EIATTR_KPARAM_INFO
	.align		4
.L_33:
        /*0028*/ 	.byte	0x04, 0x17
        /*002a*/ 	.short	(.L_35 - .L_34)
.L_34:
        /*002c*/ 	.word	0x00000000
        /*0030*/ 	.short	0x0006
        /*0032*/ 	.short	0x0030
        /*0034*/ 	.byte	0x00, 0xf0, 0x21, 0x00


	//----- nvinfo : EIATTR_KPARAM_INFO
	.align		4
.L_35:
        /*0038*/ 	.byte	0x04, 0x17
        /*003a*/ 	.short	(.L_37 - .L_36)
.L_36:
        /*003c*/ 	.word	0x00000000
        /*0040*/ 	.short	0x0005
        /*0042*/ 	.short	0x0028
        /*0044*/ 	.byte	0x00, 0xf0, 0x21, 0x00


	//----- nvinfo : EIATTR_KPARAM_INFO
	.align		4
.L_37:
        /*0048*/ 	.byte	0x04, 0x17
        /*004a*/ 	.short	(.L_39 - .L_38)
.L_38:
        /*004c*/ 	.word	0x00000000
        /*0050*/ 	.short	0x0004
        /*0052*/ 	.short	0x0020
        /*0054*/ 	.byte	0x00, 0xf0, 0x21, 0x00


	//----- nvinfo : EIATTR_KPARAM_INFO
	.align		4
.L_39:
        /*0058*/ 	.byte	0x04, 0x17
        /*005a*/ 	.short	(.L_41 - .L_40)
.L_40:
        /*005c*/ 	.word	0x00000000
        /*0060*/ 	.short	0x0003
        /*0062*/ 	.short	0x0018
        /*0064*/ 	.byte	0x00, 0xf0, 0x21, 0x00


	//----- nvinfo : EIATTR_KPARAM_INFO
	.align		4
.L_41:
        /*0068*/ 	.byte	0x04, 0x17
        /*006a*/ 	.short	(.L_43 - .L_42)
.L_42:
        /*006c*/ 	.word	0x00000000
        /*0070*/ 	.short	0x0002
        /*0072*/ 	.short	0x0010
        /*0074*/ 	.byte	0x00, 0xf5, 0x21, 0x00


	//----- nvinfo : EIATTR_KPARAM_INFO
	.align		4
.L_43:
        /*0078*/ 	.byte	0x04, 0x17
        /*007a*/ 	.short	(.L_45 - .L_44)
.L_44:
        /*007c*/ 	.word	0x00000000
        /*0080*/ 	.short	0x0001
        /*0082*/ 	.short	0x0008
        /*0084*/ 	.byte	0x00, 0xf5, 0x21, 0x00


	//----- nvinfo : EIATTR_KPARAM_INFO
	.align		4
.L_45:
        /*0088*/ 	.byte	0x04, 0x17
        /*008a*/ 	.short	(.L_47 - .L_46)
.L_46:
        /*008c*/ 	.word	0x00000000
        /*0090*/ 	.short	0x0000
        /*0092*/ 	.short	0x0000
        /*0094*/ 	.byte	0x00, 0xf5, 0x21, 0x00


	//----- nvinfo : EIATTR_SPARSE_MMA_MASK
	.align		4
.L_47:
        /*0098*/ 	.byte	0x03, 0x50
        /*009a*/ 	.short	0x0000


	//----- nvinfo : EIATTR_MAXREG_COUNT
	.align		4
        /*009c*/ 	.byte	0x03, 0x1b
        /*009e*/ 	.short	0x00ff


	//----- nvinfo : EIATTR_MERCURY_ISA_VERSION
	.align		4
        /*00a0*/ 	.byte	0x03, 0x5f
        /*00a2*/ 	.short	0x0101


	//----- nvinfo : EIATTR_VRC_CTA_INIT_COUNT
	.align		4
        /*00a4*/ 	.byte	0x02, 0x4a
	.zero		1
	.zero		1


	//----- nvinfo : EIATTR_EXIT_INSTR_OFFSETS
	.align		4
        /*00a8*/ 	.byte	0x04, 0x1c
        /*00aa*/ 	.short	(.L_49 - .L_48)


	//   ....[0]....
.L_48:
        /*00ac*/ 	.word	0x000000f0


	//   ....[1]....
        /*00b0*/ 	.word	0x00000220


	//----- nvinfo : EIATTR_CBANK_PARAM_SIZE
	.align		4
.L_49:
        /*00b4*/ 	.byte	0x03, 0x19
        /*00b6*/ 	.short	0x0048


	//----- nvinfo : EIATTR_PARAM_CBANK
	.align		4
        /*00b8*/ 	.byte	0x04, 0x0a
        /*00ba*/ 	.short	(.L_51 - .L_50)
	.align		4
.L_50:
        /*00bc*/ 	.word	index@(.nv.constant0._Z9matadd_v1PfS_S_mmmmmm)
        /*00c0*/ 	.short	0x0380
        /*00c2*/ 	.short	0x0048


	//----- nvinfo : EIATTR_SW_WAR
	.align		4
.L_51:
        /*00c4*/ 	.byte	0x04, 0x36
        /*00c6*/ 	.short	(.L_53 - .L_52)
.L_52:
        /*00c8*/ 	.word	0x00000008
.L_53:


//--------------------- .nv.callgraph             --------------------------
	.section	.nv.callgraph,"",@"SHT_CUDA_CALLGRAPH"
	.align	4
	.sectionentsize	8
	.align		4
        /*0000*/ 	.word	0x00000000
	.align		4
        /*0004*/ 	.word	0xffffffff
	.align		4
        /*0008*/ 	.word	0x00000000
	.align		4
        /*000c*/ 	.word	0xfffffffe
	.align		4
        /*0010*/ 	.word	0x00000000
	.align		4
        /*0014*/ 	.word	0xfffffffd
	.align		4
        /*0018*/ 	.word	0x00000000
	.align		4
        /*001c*/ 	.word	0xfffffffc


//--------------------- .text._Z12conv_add_gpuPfS_ii --------------------------
	.section	.text._Z12conv_add_gpuPfS_ii,"ax",@progbits
	.align	128
        .global         _Z12conv_add_gpuPfS_ii
        .type           _Z12conv_add_gpuPfS_ii,@function
        .size           _Z12conv_add_gpuPfS_ii,(.L_x_2 - _Z12conv_add_gpuPfS_ii)
        .other          _Z12conv_add_gpuPfS_ii,@"STO_CUDA_ENTRY STV_DEFAULT"
_Z12conv_add_gpuPfS_ii:
.text._Z12conv_add_gpuPfS_ii:
[----:B------:R-:W-:Y:S08]  /*0000*/  LDC R1, c[0x0][0x37c] ;  /* 0x0000df00ff017b82 */ /* 0x000ff00000000800 */
[----:B------:R-:W0:Y:S01]  /*0010*/  LDC R0, c[0x0][0x394] ;  /* 0x0000e500ff007b82 */ /* 0x000e220000000800 */
[----:B------:R-:W1:Y:S01]  /*0020*/  S2R R4, SR_TID.X ;  /* 0x0000000000047919 */ /* 0x000e620000002100 */
[----:B------:R-:W2:Y:S06]  /*0030*/  S2R R8, SR_TID.Y ;  /* 0x0000000000087919 */ /* 0x000eac0000002200 */
[----:B------:R-:W1:Y:S08]  /*0040*/  S2UR UR4, SR_CTAID.X ;  /* 0x00000000000479c3 */ /* 0x000e700000002500 */
[----:B------:R-:W1:Y:S01]  /*0050*/  LDC R3, c[0x0][0x360] ;  /* 0x0000d800ff037b82 */ /* 0x000e620000000800 */
[----:B0-----:R-:W-:-:S07]  /*0060*/  IABS R2, R0 ;  /* 0x0000000000027213 */ /* 0x001fce0000000000 */
[----:B------:R-:W2:Y:S01]  /*0070*/  S2UR UR5, SR_CTAID.Y ;  /* 0x00000000000579c3 */ /* 0x000ea20000002600 */
[----:B------:R-:W0:Y:S07]  /*0080*/  I2F.RP R6, R2 ;  /* 0x0000000200067306 */ /* 0x000e2e0000209400 */
[----:B------:R-:W2:Y:S01]  /*0090*/  LDC R7, c[0x0][0x364] ;  /* 0x0000d900ff077b82 */ /* 0x000ea20000000800 */
[----:B-1----:R-:W-:Y:S01]  /*00a0*/  IMAD R3, R3, UR4, R4 ;  /* 0x0000000403037c24 */ /* 0x002fe2000f8e0204 */
[----:B0-----:R-:W0:Y:S01]  /*00b0*/  MUFU.RCP R6, R6 ;  /* 0x0000000600067308 */ /* 0x001e220000001000 */
[----:B--2---:R-:W-:Y:S01]  /*00c0*/  IMAD R4, R7, UR5, R8 ;  /* 0x0000000507047c24 */ /* 0x004fe2000f8e0208 */
[----:B------:R-:W-:Y:S01]  /*00d0*/  LOP3.LUT R8, RZ, R0, RZ, 0x33, !PT ;  /* 0x00000000ff087212 */ /* 0x000fe200078e33ff */
[----:B0-----:R-:W-:-:S03]  /*00e0*/  VIADD R5, R6, 0xffffffe ;  /* 0x0ffffffe06057836 */ /* 0x001fc60000000000 */
[----:B------:R-:W-:Y:S01]  /*00f0*/  LEA R7, R4, R3, 0x5 ;  /* 0x0000000304077211 */ /* 0x000fe200078e28ff */
[----:B------:R-:W-:Y:S02]  /*0100*/  IMAD.MOV.U32 R4, RZ, RZ, RZ ;  /* 0x000000ffff047224 */ /* 0x000fe400078e00ff */
[----:B------:R-:W0:Y:S01]  /*0110*/  F2I.FTZ.U32.TRUNC.NTZ R5, R5 ;  /* 0x0000000500057305 */ /* 0x000e22000021f000 */
[----:B------:R-:W-:Y:S02]  /*0120*/  IABS R6, R7 ;  /* 0x0000000700067213 */ /* 0x000fe40000000000 */
[----:B------:R-:W-:-:S04]  /*0130*/  LOP3.LUT R7, R7, R0, RZ, 0x3c, !PT ;  /* 0x0000000007077212 */ /* 0x000fc800078e3cff */
[----:B------:R-:W-:Y:S01]  /*0140*/  ISETP.GE.AND P0, PT, R7, RZ, PT ;  /* 0x000000ff0700720c */ /* 0x000fe20003f06270 */
[----:B0-----:R-:W-:-:S04]  /*0150*/  IMAD.MOV R9, RZ, RZ, -R5 ;  /* 0x000000ffff097224 */ /* 0x001fc800078e0a05 */
[----:B------:R-:W-:-:S04]  /*0160*/  IMAD R9, R9, R2, RZ ;  /* 0x0000000209097224 */ /* 0x000fc800078e02ff */
[----:B------:R-:W-:-:S04]  /*0170*/  IMAD.HI.U32 R4, R5, R9, R4 ;  /* 0x0000000905047227 */ /* 0x000fc800078e0004 */
[----:B------:R-:W-:-:S04]  /*0180*/  IMAD.MOV.U32 R9, RZ, RZ, R6 ;  /* 0x000000ffff097224 */ /* 0x000fc800078e0006 */
[----:B------:R-:W-:-:S05]  /*0190*/  IMAD.HI.U32 R5, R4, R9, RZ ;  /* 0x0000000904057227 */ /* 0x000fca00078e00ff */
[----:B------:R-:W-:-:S05]  /*01a0*/  IADD3 R6, PT, PT, -R5, RZ, RZ ;  /* 0x000000ff05067210 */ /* 0x000fca0007ffe1ff */
[----:B------:R-:W-:-:S05]  /*01b0*/  IMAD R9, R2, R6, R9 ;  /* 0x0000000602097224 */ /* 0x000fca00078e0209 */
[----:B------:R-:W-:-:S13]  /*01c0*/  ISETP.GT.U32.AND P2, PT, R2, R9, PT ;  /* 0x000000090200720c */ /* 0x000fda0003f44070 */
[----:B------:R-:W-:Y:S01]  /*01d0*/  @!P2 IMAD.IADD R9, R9, 0x1, -R2 ;  /* 0x000000010909a824 */ /* 0x000fe200078e0a02 */
[----:B------:R-:W-:-:S04]  /*01e0*/  @!P2 IADD3 R5, PT, PT, R5, 0x1, RZ ;  /* 0x000000010505a810 */ /* 0x000fc80007ffe0ff */
[----:B------:R-:W-:-:S13]  /*01f0*/  ISETP.GE.U32.AND P1, PT, R9, R2, PT ;  /* 0x000000020900720c */ /* 0x000fda0003f26070 */
[----:B------:R-:W-:Y:S01]  /*0200*/  @P1 VIADD R5, R5, 0x1 ;  /* 0x0000000105051836 */ /* 0x000fe20000000000 */
[----:B------:R-:W-:-:S04]  /*0210*/  ISETP.NE.AND P1, PT, R0, RZ, PT ;  /* 0x000000ff0000720c */ /* 0x000fc80003f25270 */
[----:B------:R-:W-:-:S04]  /*0220*/  @!P0 IADD3 R5, PT, PT, -R5, RZ, RZ ;  /* 0x000000ff05058210 */ /* 0x000fc80007ffe1ff */
[----:B------:R-:W-:-:S04]  /*0230*/  SEL R10, R8, R5, !P1 ;  /* 0x00000005080a7207 */ /* 0x000fc80004800000 */
[----:B------:R-:W-:-:S04]  /*0240*/  VIMNMX R5, PT, PT, R10, -0x1, !PT ;  /* 0xffffffff0a057848 */ /* 0x000fc80007fe0100 */
[----:B------:R-:W-:-:S13]  /*0250*/  ISETP.GE.AND P0, PT, R5, R0, PT ;  /* 0x000000000500720c */ /* 0x000fda0003f06270 */
[----:B------:R-:W-:Y:S05]  /*0260*/  @P0 EXIT ;  /* 0x000000000000094d */ /* 0x000fea0003800000 */
[----:B------:R-:W-:Y:S01]  /*0270*/  IABS R9, R3 ;  /* 0x0000000300097213 */ /* 0x000fe20000000000 */
[----:B------:R-:W0:Y:S01]  /*0280*/  LDC.64 R6, c[0x0][0x388] ;  /* 0x0000e200ff067b82 */ /* 0x000e220000000a00 */
[----:B------:R-:W-:Y:S01]  /*0290*/  ISETP.GE.AND P2, PT, R3, RZ, PT ;  /* 0x000000ff0300720c */ /* 0x000fe20003f46270 */
[----:B------:R-:W1:Y:S02]  /*02a0*/  LDCU.64 UR4, c[0x0][0x358] ;  /* 0x00006b00ff0477ac */ /* 0x000e640008000a00 */
[----:B------:R-:W-:-:S04]  /*02b0*/  IMAD.HI.U32 R4, R4, R9, RZ ;  /* 0x0000000904047227 */ /* 0x000fc800078e00ff */
[----:B------:R-:W-:-:S04]  /*02c0*/  IMAD.MOV R4, RZ, RZ, -R4 ;  /* 0x000000ffff047224 */ /* 0x000fc800078e0a04 */
[C---:B------:R-:W-:Y:S02]  /*02d0*/  IMAD R9, R2.reuse, R4, R9 ;  /* 0x0000000402097224 */ /* 0x040fe400078e0209 */
[----:B------:R-:W2:Y:S03]  /*02e0*/  LDC.64 R4, c[0x0][0x380] ;  /* 0x0000e000ff047b82 */ /* 0x000ea60000000a00 */
[----:B------:R-:W-:-:S13]  /*02f0*/  ISETP.GT.U32.AND P0, PT, R2, R9, PT ;  /* 0x000000090200720c */ /* 0x000fda0003f04070 */
[----:B------:R-:W-:-:S04]  /*0300*/  @!P0 IADD3 R9, PT, PT, R9, -R2, RZ ;  /* 0x8000000209098210 */ /* 0x000fc80007ffe0ff */
[----:B------:R-:W-:-:S13]  /*0310*/  ISETP.GT.U32.AND P0, PT, R2, R9, PT ;  /* 0x000000090200720c */ /* 0x000fda0003f04070 */
[----:B------:R-:W-:-:S05]  /*0320*/  @!P0 IMAD.IADD R9, R9, 0x1, -R2 ;  /* 0x0000000109098824 */ /* 0x000fca00078e0a02 */
[----:B------:R-:W-:-:S04]  /*0330*/  @!P2 IADD3 R9, PT, PT, -R9, RZ, RZ ;  /* 0x000000ff0909a210 */ /* 0x000fc80007ffe1ff */
[----:B------:R-:W-:-:S05]  /*0340*/  SEL R9, R8, R9, !P1 ;  /* 0x0000000908097207 */ /* 0x000fca0004800000 */
[----:B------:R-:W-:-:S04]  /*0350*/  IMAD R9, R10, R0, R9 ;  /* 0x000000000a097224 */ /* 0x000fc800078e0209 */
[----:B--2---:R-:W-:-:S04]  /*0360*/  IMAD.WIDE R4, R9, 0x4, R4 ;  /* 0x0000000409047825 */ /* 0x004fc800078e0204 */
[----:B0-----:R-:W-:Y:S02]  /*0370*/  IMAD.WIDE R2, R9, 0x4, R6 ;  /* 0x0000000409027825 */ /* 0x001fe400078e0206 */
[----:B-1----:R-:W2:Y:S04]  /*0380*/  LDG.E R5, desc[UR4][R4.64] ;  /* 0x0000000404057981 */ /* 0x002ea8000c1e1900 */
[----:B------:R-:W2:Y:S02]  /*0390*/  LDG.E R0, desc[UR4][R2.64] ;  /* 0x0000000402007981 */ /* 0x000ea4000c1e1900 */
[----:B--2---:R-:W-:-:S05]  /*03a0*/  FADD R7, R0, R5 ;  /* 0x0000000500077221 */ /* 0x004fca0000000000 */
[----:B------:R-:W-:Y:S01]  /*03b0*/  STG.E desc[UR4][R2.64], R7 ;  /* 0x0000000702007986 */ /* 0x000fe2000c101904 */
[----:B------:R-:W-:Y:S05]  /*03c0*/  EXIT ;  /* 0x000000000000794d */ /* 0x000fea0003800000 */
.L_x_0:
[----:B------:R-:W-:-:S00]  /*03d0*/  BRA `(.L_x_0) ;  /* 0xfffffffc00fc7947 */ /* 0x000fc0000383ffff */
[----:B------:R-:W-:-:S00]  /*03e0*/  NOP ;  /* 0x0000000000007918 */ /* 0x000fc00000000000 */
        /* <DEDUP_REMOVED lines=9> */
.L_x_2:


//--------------------- .text._Z9matadd_v1PfS_S_mmmmmm --------------------------
	.section	.text._Z9matadd_v1PfS_S_mmmmmm,"ax",@progbits
	.align	128
        .global         _Z9matadd_v1PfS_S_mmmmmm
        .type           _Z9matadd_v1PfS_S_mmmmmm,@function
        .size           _Z9matadd_v1PfS_S_mmmmmm,(.L_x_3 - _Z9matadd_v1PfS_S_mmmmmm)
        .other          _Z9matadd_v1PfS_S_mmmmmm,@"STO_CUDA_ENTRY STV_DEFAULT"
_Z9matadd_v1PfS_S_mmmmmm:
.text._Z9matadd_v1PfS_S_mmmmmm:
[----:B------:R-:W-:Y:S01]  /*0000*/  LDC R1, c[0x0][0x37c] ;  /* 0x0000df00ff017b82 */ /* 0x000fe20000000800 */
[----:B------:R-:W0:Y:S07]  /*0010*/  S2R R0, SR_TID.Y ;  /* 0x0000000000007919 */ /* 0x000e2e0000002200 */
[----:B------:R-:W1:Y:S01]  /*0020*/  LDC R2, c[0x0][0x360] ;  /* 0x0000d800ff027b82 */ /* 0x000e620000000800 */
[----:B------:R-:W2:Y:S01]  /*0030*/  LDCU.64 UR6, c[0x0][0x3c0] ;  /* 0x00007800ff0677ac */ /* 0x000ea20008000a00 */
[----:B------:R-:W1:Y:S01]  /*0040*/  S2R R3, SR_TID.X ;  /* 0x0000000000037919 */ /* 0x000e620000002100 */
[----:B------:R-:W3:Y:S05]  /*0050*/  LDCU.64 UR8, c[0x0][0x3b8] ;  /* 0x00007700ff0877ac */ /* 0x000eea0008000a00 */
[----:B------:R-:W0:Y:S08]  /*0060*/  S2UR UR5, SR_CTAID.Y ;  /* 0x00000000000579c3 */ /* 0x000e300000002600 */
[----:B------:R-:W0:Y:S08]  /*0070*/  LDC R5, c[0x0][0x364] ;  /* 0x0000d900ff057b82 */ /* 0x000e300000000800 */
[----:B------:R-:W1:Y:S01]  /*0080*/  S2UR UR4, SR_CTAID.X ;  /* 0x00000000000479c3 */ /* 0x000e620000002500 */
[----:B0-----:R-:W-:-:S05]  /*0090*/  IMAD R5, R5, UR5, R0 ;  /* 0x0000000505057c24 */ /* 0x001fca000f8e0200 */
[----:B--2---:R-:W-:Y:S01]  /*00a0*/  ISETP.GE.U32.AND P1, PT, R5, UR6, PT ;  /* 0x0000000605007c0c */ /* 0x004fe2000bf26070 */
[----:B-1----:R-:W-:-:S03]  /*00b0*/  IMAD R2, R2, UR4, R3 ;  /* 0x0000000402027c24 */ /* 0x002fc6000f8e0203 */
[----:B------:R-:W-:Y:S02]  /*00c0*/  ISETP.GE.U32.AND.EX P1, PT, RZ, UR7, PT, P1 ;  /* 0x00000007ff007c0c */ /* 0x000fe4000bf26110 */
[----:B---3--:R-:W-:-:S04]  /*00d0*/  ISETP.GE.U32.AND P0, PT, R2, UR8, PT ;  /* 0x0000000802007c0c */ /* 0x008fc8000bf06070 */
[----:B------:R-:W-:-:S13]  /*00e0*/  ISETP.GE.U32.OR.EX P0, PT, RZ, UR9, P1, P0 ;  /* 0x00000009ff007c0c */ /* 0x000fda0008f06500 */
[----:B------:R-:W-:Y:S05]  /*00f0*/  @P0 EXIT ;  /* 0x000000000000094d */ /* 0x000fea0003800000 */
[----:B------:R-:W0:Y:S01]  /*0100*/  LDCU.128 UR8, c[0x0][0x380] ;  /* 0x00007000ff0877ac */ /* 0x000e220008000c00 */
[----:B------:R-:W-:Y:S01]  /*0110*/  IMAD.MOV.U32 R3, RZ, RZ, RZ ;  /* 0x000000ffff037224 */ /* 0x000fe200078e00ff */
[----:B------:R-:W1:Y:S01]  /*0120*/  LDCU.64 UR4, c[0x0][0x358] ;  /* 0x00006b00ff0477ac */ /* 0x000e620008000a00 */
[----:B------:R-:W-:-:S04]  /*0130*/  IMAD.WIDE.U32 R2, R5, UR6, R2 ;  /* 0x0000000605027c25 */ /* 0x000fc8000f8e0002 */
[----:B------:R-:W-:Y:S02]  /*0140*/  IMAD R5, R5, UR7, R3 ;  /* 0x0000000705057c24 */ /* 0x000fe4000f8e0203 */
[----:B------:R-:W-:-:S03]  /*0150*/  IMAD.SHL.U32 R6, R2, 0x4, RZ ;  /* 0x0000000402067824 */ /* 0x000fc600078e00ff */
[----:B------:R-:W-:Y:S02]  /*0160*/  SHF.L.U64.HI R0, R2, 0x2, R5 ;  /* 0x0000000202007819 */ /* 0x000fe40000010205 */
[C---:B0-----:R-:W-:Y:S02]  /*0170*/  IADD3 R4, P1, PT, R6.reuse, UR10, RZ ;  /* 0x0000000a06047c10 */ /* 0x041fe4000ff3e0ff */
[----:B------:R-:W-:Y:S02]  /*0180*/  IADD3 R2, P0, PT, R6, UR8, RZ ;  /* 0x0000000806027c10 */ /* 0x000fe4000ff1e0ff */
[C---:B------:R-:W-:Y:S02]  /*0190*/  IADD3.X R5, PT, PT, R0.reuse, UR11, RZ, P1, !PT ;  /* 0x0000000b00057c10 */ /* 0x040fe40008ffe4ff */
[----:B------:R-:W-:Y:S01]  /*01a0*/  IADD3.X R3, PT, PT, R0, UR9, RZ, P0, !PT ;  /* 0x0000000900037c10 */ /* 0x000fe200087fe4ff */
[----:B------:R-:W0:Y:S03]  /*01b0*/  LDCU.64 UR8, c[0x0][0x390] ;  /* 0x00007200ff0877ac */ /* 0x000e260008000a00 */
[----:B-1----:R-:W2:Y:S04]  /*01c0*/  LDG.E R5, desc[UR4][R4.64] ;  /* 0x0000000404057981 */ /* 0x002ea8000c1e1900 */
[----:B------:R-:W2:Y:S01]  /*01d0*/  LDG.E R2, desc[UR4][R2.64] ;  /* 0x0000000402027981 */ /* 0x000ea2000c1e1900 */
[----:B0-----:R-:W-:-:S04]  /*01e0*/  IADD3 R6, P0, PT, R6, UR8, RZ ;  /* 0x0000000806067c10 */ /* 0x001fc8000ff1e0ff */
[----:B------:R-:W-:Y:S01]  /*01f0*/  IADD3.X R7, PT, PT, R0, UR9, RZ, P0, !PT ;  /* 0x0000000900077c10 */ /* 0x000fe200087fe4ff */
[----:B--2---:R-:W-:-:S05]  /*0200*/  FADD R9, R2, R5 ;  /* 0x0000000502097221 */ /* 0x004fca0000000000 */
[----:B------:R-:W-:Y:S01]  /*0210*/  STG.E desc[UR4][R6.64], R9 ;  /* 0x0000000906007986 */ /* 0x000fe2000c101904 */
[----:B------:R-:W-:Y:S05]  /*0220*/  EXIT ;  /* 0x000000000000794d */ /* 0x000fea0003800000 */
.L_x_1:
        /* <DEDUP_REMOVED lines=13> */
.L_x_3:


//--------------------- .nv.shared.reserved.0     --------------------------
	.section	.nv.shared.reserved.0,"aw",@nobits
	.weak		__nv_reservedSMEM_offset_0_alias
	.size		__nv_reservedSMEM_offset_0_alias, 0, 64
	.other		__nv_reservedSMEM_offset_0_alias,@"STO_CUDA_RESERVED_SHARED STV_DEFAULT"
__nv_reservedSMEM_offset_0_alias:
	.zero		0
	.zero		64


//--------------------- .nv.constant0._Z12conv_add_gpuPfS_ii --------------------------
	.section	.nv.constant0._Z12conv_add_gpuPfS_ii,"a",@progbits
	.sectionflags	@""
	.align	4
.nv.constant0._Z12conv_add_gpuPfS_ii:
	.zero		920


//--------------------- .nv.constant0._Z9matadd_v1PfS_S_mmmmmm --------------------------
	.section	.nv.constant0._Z9matadd_v1PfS_S_mmmmmm,"a",@progbits
	.sectionflags	@""
	.align	4
.nv.constant0._Z9matadd_v1PfS_S_mmmmmm:
	.zero		968


//--------------------- SYMBOLS --------------------------

	.type		.nv.reservedSmem.offset0,@object
	.size		.nv.reservedSmem.offset0,0x4
